//
// Generated by NVIDIA NVVM Compiler
//
// Compiler Build ID: CL-36424714
// Cuda compilation tools, release 13.0, V13.0.88
// Based on NVVM 20.0.0
//

.version 9.0
.target sm_100
.address_size 64

	// .globl	_Z4Inc1Pf

.visible .entry _Z4Inc1Pf(
	.param .u64 .ptr .align 1 _Z4Inc1Pf_param_0
)
{
	.reg .pred 	%p<3>;
	.reg .b32 	%r<9>;
	.reg .b32 	%f<68>;
	.reg .b64 	%rd<5>;

	ld.param.u64 	%rd2, [_Z4Inc1Pf_param_0];
	mov.u32 	%r4, %tid.x;
	mov.u32 	%r5, %ctaid.x;
	mov.u32 	%r6, %ntid.x;
	mad.lo.s32 	%r1, %r5, %r6, %r4;
	setp.gt.s32 	%p1, %r1, 0;
	@%p1 bra 	$L__BB0_4;
	cvta.to.global.u64 	%rd3, %rd2;
	mul.wide.s32 	%rd4, %r1, 4;
	add.s64 	%rd1, %rd3, %rd4;
	ld.global.f32 	%f67, [%rd1];
	mov.b32 	%r8, 0;
$L__BB0_2:
	add.f32 	%f4, %f67, 0f3F800000;
	add.f32 	%f5, %f4, 0f3F800000;
	add.f32 	%f6, %f5, 0f3F800000;
	add.f32 	%f7, %f6, 0f3F800000;
	add.f32 	%f8, %f7, 0f3F800000;
	add.f32 	%f9, %f8, 0f3F800000;
	add.f32 	%f10, %f9, 0f3F800000;
	add.f32 	%f11, %f10, 0f3F800000;
	add.f32 	%f12, %f11, 0f3F800000;
	add.f32 	%f13, %f12, 0f3F800000;
	add.f32 	%f14, %f13, 0f3F800000;
	add.f32 	%f15, %f14, 0f3F800000;
	add.f32 	%f16, %f15, 0f3F800000;
	add.f32 	%f17, %f16, 0f3F800000;
	add.f32 	%f18, %f17, 0f3F800000;
	add.f32 	%f19, %f18, 0f3F800000;
	add.f32 	%f20, %f19, 0f3F800000;
	add.f32 	%f21, %f20, 0f3F800000;
	add.f32 	%f22, %f21, 0f3F800000;
	add.f32 	%f23, %f22, 0f3F800000;
	add.f32 	%f24, %f23, 0f3F800000;
	add.f32 	%f25, %f24, 0f3F800000;
	add.f32 	%f26, %f25, 0f3F800000;
	add.f32 	%f27, %f26, 0f3F800000;
	add.f32 	%f28, %f27, 0f3F800000;
	add.f32 	%f29, %f28, 0f3F800000;
	add.f32 	%f30, %f29, 0f3F800000;
	add.f32 	%f31, %f30, 0f3F800000;
	add.f32 	%f32, %f31, 0f3F800000;
	add.f32 	%f33, %f32, 0f3F800000;
	add.f32 	%f34, %f33, 0f3F800000;
	add.f32 	%f35, %f34, 0f3F800000;
	add.f32 	%f36, %f35, 0f3F800000;
	add.f32 	%f37, %f36, 0f3F800000;
	add.f32 	%f38, %f37, 0f3F800000;
	add.f32 	%f39, %f38, 0f3F800000;
	add.f32 	%f40, %f39, 0f3F800000;
	add.f32 	%f41, %f40, 0f3F800000;
	add.f32 	%f42, %f41, 0f3F800000;
	add.f32 	%f43, %f42, 0f3F800000;
	add.f32 	%f44, %f43, 0f3F800000;
	add.f32 	%f45, %f44, 0f3F800000;
	add.f32 	%f46, %f45, 0f3F800000;
	add.f32 	%f47, %f46, 0f3F800000;
	add.f32 	%f48, %f47, 0f3F800000;
	add.f32 	%f49, %f48, 0f3F800000;
	add.f32 	%f50, %f49, 0f3F800000;
	add.f32 	%f51, %f50, 0f3F800000;
	add.f32 	%f52, %f51, 0f3F800000;
	add.f32 	%f53, %f52, 0f3F800000;
	add.f32 	%f54, %f53, 0f3F800000;
	add.f32 	%f55, %f54, 0f3F800000;
	add.f32 	%f56, %f55, 0f3F800000;
	add.f32 	%f57, %f56, 0f3F800000;
	add.f32 	%f58, %f57, 0f3F800000;
	add.f32 	%f59, %f58, 0f3F800000;
	add.f32 	%f60, %f59, 0f3F800000;
	add.f32 	%f61, %f60, 0f3F800000;
	add.f32 	%f62, %f61, 0f3F800000;
	add.f32 	%f63, %f62, 0f3F800000;
	add.f32 	%f64, %f63, 0f3F800000;
	add.f32 	%f65, %f64, 0f3F800000;
	add.f32 	%f66, %f65, 0f3F800000;
	add.f32 	%f67, %f66, 0f3F800000;
	add.s32 	%r8, %r8, 64;
	setp.ne.s32 	%p2, %r8, 1048576;
	@%p2 bra 	$L__BB0_2;
	st.global.f32 	[%rd1], %f67;
$L__BB0_4:
	ret;

}
	// .globl	_Z4Inc2Pf
.visible .entry _Z4Inc2Pf(
	.param .u64 .ptr .align 1 _Z4Inc2Pf_param_0
)
{
	.reg .pred 	%p<3>;
	.reg .b32 	%r<9>;
	.reg .b32 	%f<68>;
	.reg .b64 	%rd<5>;

	ld.param.u64 	%rd2, [_Z4Inc2Pf_param_0];
	mov.u32 	%r4, %tid.x;
	mov.u32 	%r5, %ctaid.x;
	mov.u32 	%r6, %ntid.x;
	mad.lo.s32 	%r1, %r5, %r6, %r4;
	setp.gt.s32 	%p1, %r1, 1023;
	@%p1 bra 	$L__BB1_4;
	cvta.to.global.u64 	%rd3, %rd2;
	mul.wide.s32 	%rd4, %r1, 4;
	add.s64 	%rd1, %rd3, %rd4;
	ld.global.f32 	%f67, [%rd1];
	mov.b32 	%r8, 0;
$L__BB1_2:
	add.f32 	%f4, %f67, 0f3F800000;
	add.f32 	%f5, %f4, 0f3F800000;
	add.f32 	%f6, %f5, 0f3F800000;
	add.f32 	%f7, %f6, 0f3F800000;
	add.f32 	%f8, %f7, 0f3F800000;
	add.f32 	%f9, %f8, 0f3F800000;
	add.f32 	%f10, %f9, 0f3F800000;
	add.f32 	%f11, %f10, 0f3F800000;
	add.f32 	%f12, %f11, 0f3F800000;
	add.f32 	%f13, %f12, 0f3F800000;
	add.f32 	%f14, %f13, 0f3F800000;
	add.f32 	%f15, %f14, 0f3F800000;
	add.f32 	%f16, %f15, 0f3F800000;
	add.f32 	%f17, %f16, 0f3F800000;
	add.f32 	%f18, %f17, 0f3F800000;
	add.f32 	%f19, %f18, 0f3F800000;
	add.f32 	%f20, %f19, 0f3F800000;
	add.f32 	%f21, %f20, 0f3F800000;
	add.f32 	%f22, %f21, 0f3F800000;
	add.f32 	%f23, %f22, 0f3F800000;
	add.f32 	%f24, %f23, 0f3F800000;
	add.f32 	%f25, %f24, 0f3F800000;
	add.f32 	%f26, %f25, 0f3F800000;
	add.f32 	%f27, %f26, 0f3F800000;
	add.f32 	%f28, %f27, 0f3F800000;
	add.f32 	%f29, %f28, 0f3F800000;
	add.f32 	%f30, %f29, 0f3F800000;
	add.f32 	%f31, %f30, 0f3F800000;
	add.f32 	%f32, %f31, 0f3F800000;
	add.f32 	%f33, %f32, 0f3F800000;
	add.f32 	%f34, %f33, 0f3F800000;
	add.f32 	%f35, %f34, 0f3F800000;
	add.f32 	%f36, %f35, 0f3F800000;
	add.f32 	%f37, %f36, 0f3F800000;
	add.f32 	%f38, %f37, 0f3F800000;
	add.f32 	%f39, %f38, 0f3F800000;
	add.f32 	%f40, %f39, 0f3F800000;
	add.f32 	%f41, %f40, 0f3F800000;
	add.f32 	%f42, %f41, 0f3F800000;
	add.f32 	%f43, %f42, 0f3F800000;
	add.f32 	%f44, %f43, 0f3F800000;
	add.f32 	%f45, %f44, 0f3F800000;
	add.f32 	%f46, %f45, 0f3F800000;
	add.f32 	%f47, %f46, 0f3F800000;
	add.f32 	%f48, %f47, 0f3F800000;
	add.f32 	%f49, %f48, 0f3F800000;
	add.f32 	%f50, %f49, 0f3F800000;
	add.f32 	%f51, %f50, 0f3F800000;
	add.f32 	%f52, %f51, 0f3F800000;
	add.f32 	%f53, %f52, 0f3F800000;
	add.f32 	%f54, %f53, 0f3F800000;
	add.f32 	%f55, %f54, 0f3F800000;
	add.f32 	%f56, %f55, 0f3F800000;
	add.f32 	%f57, %f56, 0f3F800000;
	add.f32 	%f58, %f57, 0f3F800000;
	add.f32 	%f59, %f58, 0f3F800000;
	add.f32 	%f60, %f59, 0f3F800000;
	add.f32 	%f61, %f60, 0f3F800000;
	add.f32 	%f62, %f61, 0f3F800000;
	add.f32 	%f63, %f62, 0f3F800000;
	add.f32 	%f64, %f63, 0f3F800000;
	add.f32 	%f65, %f64, 0f3F800000;
	add.f32 	%f66, %f65, 0f3F800000;
	add.f32 	%f67, %f66, 0f3F800000;
	add.s32 	%r8, %r8, 64;
	setp.ne.s32 	%p2, %r8, 1048576;
	@%p2 bra 	$L__BB1_2;
	st.global.f32 	[%rd1], %f67;
$L__BB1_4:
	ret;

}


// ===== COMPILED SASS (sm_100) =====

	.target	sm_100

	.elftype	@"ET_EXEC"


//--------------------- .note.nv.tkinfo           --------------------------
	.section	.note.nv.tkinfo,"",@"SHT_NOTE"
	.sectionflags	@"SHF_NOTE_NV_TKINFO"
	.tkinfo
        /*0018*/ 	.word	0x00000002
        /*0030*/ 	.string	""
        /*0030*/ 	.string	"ptxas"
        /*0030*/ 	.string	"Cuda compilation tools, release 13.0, V13.0.88"
        /*0030*/ 	.string	"Build cuda_13.0.r13.0/compiler.36424714_0"
        /*0030*/ 	.string	"-arch sm_100 -m 64 "



//--------------------- .note.nv.cuinfo           --------------------------
	.section	.note.nv.cuinfo,"",@"SHT_NOTE"
	.sectionflags	@"SHF_NOTE_NV_CUINFO"
        /*0018*/ 	.short	0x0002
        /*001a*/ 	.short	0x0064
        /*001c*/ 	.short	0x0082
	.zero		2


//--------------------- .nv.info                  --------------------------
	.section	.nv.info,"",@"SHT_CUDA_INFO"
	.align	4


	//----- nvinfo : EIATTR_REGCOUNT
	.align		4
        /*0000*/ 	.byte	0x04, 0x2f
        /*0002*/ 	.short	(.L_1 - .L_0)
	.align		4
.L_0:
        /*0004*/ 	.word	index@(_Z4Inc1Pf)
        /*0008*/ 	.word	0x00000008


	//----- nvinfo : EIATTR_FRAME_SIZE
	.align		4
.L_1:
        /*000c*/ 	.byte	0x04, 0x11
        /*000e*/ 	.short	(.L_3 - .L_2)
	.align		4
.L_2:
        /*0010*/ 	.word	index@(_Z4Inc1Pf)
        /*0014*/ 	.word	0x00000000


	//----- nvinfo : EIATTR_REGCOUNT
	.align		4
.L_3:
        /*0018*/ 	.byte	0x04, 0x2f
        /*001a*/ 	.short	(.L_5 - .L_4)
	.align		4
.L_4:
        /*001c*/ 	.word	index@(_Z4Inc2Pf)
        /*0020*/ 	.word	0x00000008


	//----- nvinfo : EIATTR_FRAME_SIZE
	.align		4
.L_5:
        /*0024*/ 	.byte	0x04, 0x11
        /*0026*/ 	.short	(.L_7 - .L_6)
	.align		4
.L_6:
        /*0028*/ 	.word	index@(_Z4Inc2Pf)
        /*002c*/ 	.word	0x00000000


	//----- nvinfo : EIATTR_MIN_STACK_SIZE
	.align		4
.L_7:
        /*0030*/ 	.byte	0x04, 0x12
        /*0032*/ 	.short	(.L_9 - .L_8)
	.align		4
.L_8:
        /*0034*/ 	.word	index@(_Z4Inc2Pf)
        /*0038*/ 	.word	0x00000000


	//----- nvinfo : EIATTR_MIN_STACK_SIZE
	.align		4
.L_9:
        /*003c*/ 	.byte	0x04, 0x12
        /*003e*/ 	.short	(.L_11 - .L_10)
	.align		4
.L_10:
        /*0040*/ 	.word	index@(_Z4Inc1Pf)
        /*0044*/ 	.word	0x00000000
.L_11:


//--------------------- .nv.compat                --------------------------
	.section	.nv.compat,"",@"SHT_CUDA_COMPAT_INFO"
	.align	4
        /*0000*/ 	.byte	0x02, 0x09, 0x00, 0x00, 0x02, 0x02, 0x01, 0x00, 0x02, 0x05, 0x05, 0x00, 0x03, 0x07, 0x01, 0x01
        /*0010*/ 	.byte	0x02, 0x03, 0x00, 0x00, 0x02, 0x06, 0x01, 0x00, 0x04, 0x0b, 0x08, 0x00, 0x09, 0x00, 0x00, 0x00
        /*0020*/ 	.byte	0x00, 0x00, 0x00, 0x00


//--------------------- .nv.info._Z4Inc2Pf        --------------------------
	.section	.nv.info._Z4Inc2Pf,"",@"SHT_CUDA_INFO"
	.sectionflags	@""
	.align	4


	//----- nvinfo : EIATTR_CUDA_API_VERSION
	.align		4
        /*0000*/ 	.byte	0x04, 0x37
        /*0002*/ 	.short	(.L_13 - .L_12)
.L_12:
        /*0004*/ 	.word	0x00000082


	//----- nvinfo : EIATTR_KPARAM_INFO
	.align		4
.L_13:
        /*0008*/ 	.byte	0x04, 0x17
        /*000a*/ 	.short	(.L_15 - .L_14)
.L_14:
        /*000c*/ 	.word	0x00000000
        /*0010*/ 	.short	0x0000
        /*0012*/ 	.short	0x0000
        /*0014*/ 	.byte	0x00, 0xf5, 0x21, 0x00


	//----- nvinfo : EIATTR_SPARSE_MMA_MASK
	.align		4
.L_15:
        /*0018*/ 	.byte	0x03, 0x50
        /*001a*/ 	.short	0x0000


	//----- nvinfo : EIATTR_MAXREG_COUNT
	.align		4
        /*001c*/ 	.byte	0x03, 0x1b
        /*001e*/ 	.short	0x00ff


	//----- nvinfo : EIATTR_MERCURY_ISA_VERSION
	.align		4
        /*0020*/ 	.byte	0x03, 0x5f
        /*0022*/ 	.short	0x0101


	//----- nvinfo : EIATTR_VRC_CTA_INIT_COUNT
	.align		4
        /*0024*/ 	.byte	0x02, 0x4a
	.zero		1
	.zero		1


	//----- nvinfo : EIATTR_EXIT_INSTR_OFFSETS
	.align		4
        /*0028*/ 	.byte	0x04, 0x1c
        /*002a*/ 	.short	(.L_17 - .L_16)


	//   ....[0]....
.L_16:
        /*002c*/ 	.word	0x00000060


	//   ....[1]....
        /*0030*/ 	.word	0x00001100


	//----- nvinfo : EIATTR_CBANK_PARAM_SIZE
	.align		4
.L_17:
        /*0034*/ 	.byte	0x03, 0x19
        /*0036*/ 	.short	0x0008


	//----- nvinfo : EIATTR_PARAM_CBANK
	.align		4
        /*0038*/ 	.byte	0x04, 0x0a
        /*003a*/ 	.short	(.L_19 - .L_18)
	.align		4
.L_18:
        /*003c*/ 	.word	index@(.nv.constant0._Z4Inc2Pf)
        /*0040*/ 	.short	0x0380
        /*0042*/ 	.short	0x0008


	//----- nvinfo : EIATTR_SW_WAR
	.align		4
.L_19:
        /*0044*/ 	.byte	0x04, 0x36
        /*0046*/ 	.short	(.L_21 - .L_20)
.L_20:
        /*0048*/ 	.word	0x00000008
.L_21:


//--------------------- .nv.info._Z4Inc1Pf        --------------------------
	.section	.nv.info._Z4Inc1Pf,"",@"SHT_CUDA_INFO"
	.sectionflags	@""
	.align	4


	//----- nvinfo : EIATTR_CUDA_API_VERSION
	.align		4
        /*0000*/ 	.byte	0x04, 0x37
        /*0002*/ 	.short	(.L_23 - .L_22)
.L_22:
        /*0004*/ 	.word	0x00000082


	//----- nvinfo : EIATTR_KPARAM_INFO
	.align		4
.L_23:
        /*0008*/ 	.byte	0x04, 0x17
        /*000a*/ 	.short	(.L_25 - .L_24)
.L_24:
        /*000c*/ 	.word	0x00000000
        /*0010*/ 	.short	0x0000
        /*0012*/ 	.short	0x0000
        /*0014*/ 	.byte	0x00, 0xf5, 0x21, 0x00


	//----- nvinfo : EIATTR_SPARSE_MMA_MASK
	.align		4
.L_25:
        /*0018*/ 	.byte	0x03, 0x50
        /*001a*/ 	.short	0x0000


	//----- nvinfo : EIATTR_MAXREG_COUNT
	.align		4
        /*001c*/ 	.byte	0x03, 0x1b
        /*001e*/ 	.short	0x00ff


	//----- nvinfo : EIATTR_MERCURY_ISA_VERSION
	.align		4
        /*0020*/ 	.byte	0x03, 0x5f
        /*0022*/ 	.short	0x0101


	//----- nvinfo : EIATTR_VRC_CTA_INIT_COUNT
	.align		4
        /*0024*/ 	.byte	0x02, 0x4a
	.zero		1
	.zero		1


	//----- nvinfo : EIATTR_EXIT_INSTR_OFFSETS
	.align		4
        /*0028*/ 	.byte	0x04, 0x1c
        /*002a*/ 	.short	(.L_27 - .L_26)


	//   ....[0]....
.L_26:
        /*002c*/ 	.word	0x00000060


	//   ....[1]....
        /*0030*/ 	.word	0x00001100


	//----- nvinfo : EIATTR_CBANK_PARAM_SIZE
	.align		4
.L_27:
        /*0034*/ 	.byte	0x03, 0x19
        /*0036*/ 	.short	0x0008


	//----- nvinfo : EIATTR_PARAM_CBANK
	.align		4
        /*0038*/ 	.byte	0x04, 0x0a
        /*003a*/ 	.short	(.L_29 - .L_28)
	.align		4
.L_28:
        /*003c*/ 	.word	index@(.nv.constant0._Z4Inc1Pf)
        /*0040*/ 	.short	0x0380
        /*0042*/ 	.short	0x0008


	//----- nvinfo : EIATTR_SW_WAR
	.align		4
.L_29:
        /*0044*/ 	.byte	0x04, 0x36
        /*0046*/ 	.short	(.L_31 - .L_30)
.L_30:
        /*0048*/ 	.word	0x00000008
.L_31:


//--------------------- .nv.callgraph             --------------------------
	.section	.nv.callgraph,"",@"SHT_CUDA_CALLGRAPH"
	.align	4
	.sectionentsize	8
	.align		4
        /*0000*/ 	.word	0x00000000
	.align		4
        /*0004*/ 	.word	0xffffffff
	.align		4
        /*0008*/ 	.word	0x00000000
	.align		4
        /*000c*/ 	.word	0xfffffffe
	.align		4
        /*0010*/ 	.word	0x00000000
	.align		4
        /*0014*/ 	.word	0xfffffffd
	.align		4
        /*0018*/ 	.word	0x00000000
	.align		4
        /*001c*/ 	.word	0xfffffffc


//--------------------- .text._Z4Inc2Pf           --------------------------
	.section	.text._Z4Inc2Pf,"ax",@progbits
	.align	128
        .global         _Z4Inc2Pf
        .type           _Z4Inc2Pf,@function
        .size           _Z4Inc2Pf,(.L_x_4 - _Z4Inc2Pf)
        .other          _Z4Inc2Pf,@"STO_CUDA_ENTRY STV_DEFAULT"
_Z4Inc2Pf:
.text._Z4Inc2Pf:
[----:B------:R-:W-:Y:S01]  /*0000*/  LDC R1, c[0x0][0x37c] ;  /* 0x0000df00ff017b82 */ /* 0x000fe20000000800 */
[----:B------:R-:W0:Y:S07]  /*0010*/  S2R R5, SR_TID.X ;  /* 0x0000000000057919 */ /* 0x000e2e0000002100 */
[----:B------:R-:W0:Y:S08]  /*0020*/  S2UR UR4, SR_CTAID.X ;  /* 0x00000000000479c3 */ /* 0x000e300000002500 */
[----:B------:R-:W0:Y:S02]  /*0030*/  LDC R0, c[0x0][0x360] ;  /* 0x0000d800ff007b82 */ /* 0x000e240000000800 */
[----:B0-----:R-:W-:-:S05]  /*0040*/  IMAD R5, R0, UR4, R5 ;  /* 0x0000000400057c24 */ /* 0x001fca000f8e0205 */
[----:B------:R-:W-:-:S13]  /*0050*/  ISETP.GT.AND P0, PT, R5, 0x3ff, PT ;  /* 0x000003ff0500780c */ /* 0x000fda0003f04270 */
[----:B------:R-:W-:Y:S05]  /*0060*/  @P0 EXIT ;  /* 0x000000000000094d */ /* 0x000fea0003800000 */
[----:B------:R-:W0:Y:S01]  /*0070*/  LDC.64 R2, c[0x0][0x380] ;  /* 0x0000e000ff027b82 */ /* 0x000e220000000a00 */
[----:B------:R-:W1:Y:S01]  /*0080*/  LDCU.64 UR6, c[0x0][0x358] ;  /* 0x00006b00ff0677ac */ /* 0x000e620008000a00 */
[----:B0-----:R-:W-:-:S05]  /*0090*/  IMAD.WIDE R2, R5, 0x4, R2 ;  /* 0x0000000405027825 */ /* 0x001fca00078e0202 */
[----:B-1----:R0:W5:Y:S01]  /*00a0*/  LDG.E R5, desc[UR6][R2.64] ;  /* 0x0000000602057981 */ /* 0x002162000c1e1900 */
[----:B------:R-:W-:-:S05]  /*00b0*/  UMOV UR4, URZ ;  /* 0x000000ff00047c82 */ /* 0x000fca0008000000 */
.L_x_0:
[----:B-----5:R-:W-:Y:S01]  /*00c0*/  FADD R5, R5, 1 ;  /* 0x3f80000005057421 */ /* 0x020fe20000000000 */
[----:B------:R-:W-:-:S03]  /*00d0*/  UIADD3 UR4, UPT, UPT, UR4, 0x100, URZ ;  /* 0x0000010004047890 */ /* 0x000fc6000fffe0ff */
[----:B------:R-:W-:Y:S01]  /*00e0*/  FADD R5, R5, 1 ;  /* 0x3f80000005057421 */ /* 0x000fe20000000000 */
[----:B------:R-:W-:-:S03]  /*00f0*/  UISETP.NE.AND UP0, UPT, UR4, 0x100000, UPT ;  /* 0x001000000400788c */ /* 0x000fc6000bf05270 */
[----:B------:R-:W-:-:S04]  /*0100*/  FADD R5, R5, 1 ;  /* 0x3f80000005057421 */ /* 0x000fc80000000000 */
        /* <DEDUP_REMOVED lines=252> */
[----:B------:R-:W-:Y:S01]  /*10d0*/  FADD R5, R0, 1 ;  /* 0x3f80000000057421 */ /* 0x000fe20000000000 */
[----:B------:R-:W-:Y:S06]  /*10e0*/  BRA.U UP0, `(.L_x_0) ;  /* 0xffffffed00f47547 */ /* 0x000fec000b83ffff */
[----:B------:R-:W-:Y:S01]  /*10f0*/  STG.E desc[UR6][R2.64], R5 ;  /* 0x0000000502007986 */ /* 0x000fe2000c101906 */
[----:B------:R-:W-:Y:S05]  /*1100*/  EXIT ;  /* 0x000000000000794d */ /* 0x000fea0003800000 */
.L_x_1:
[----:B------:R-:W-:-:S00]  /*1110*/  BRA `(.L_x_1) ;  /* 0xfffffffc00fc7947 */ /* 0x000fc0000383ffff */
[----:B------:R-:W-:-:S00]  /*1120*/  NOP ;  /* 0x0000000000007918 */ /* 0x000fc00000000000 */
        /* <DEDUP_REMOVED lines=13> */
.L_x_4:


//--------------------- .text._Z4Inc1Pf           --------------------------
	.section	.text._Z4Inc1Pf,"ax",@progbits
	.align	128
        .global         _Z4Inc1Pf
        .type           _Z4Inc1Pf,@function
        .size           _Z4Inc1Pf,(.L_x_5 - _Z4Inc1Pf)
        .other          _Z4Inc1Pf,@"STO_CUDA_ENTRY STV_DEFAULT"
_Z4Inc1Pf:
.text._Z4Inc1Pf:
[----:B------:R-:W-:Y:S01]  /*0000*/  LDC R1, c[0x0][0x37c] ;  /* 0x0000df00ff017b82 */ /* 0x000fe20000000800 */
[----:B------:R-:W0:Y:S07]  /*0010*/  S2R R5, SR_TID.X ;  /* 0x0000000000057919 */ /* 0x000e2e0000002100 */
[----:B------:R-:W0:Y:S08]  /*0020*/  S2UR UR4, SR_CTAID.X ;  /* 0x00000000000479c3 */ /* 0x000e300000002500 */
[----:B------:R-:W0:Y:S02]  /*0030*/  LDC R0, c[0x0][0x360] ;  /* 0x0000d800ff007b82 */ /* 0x000e240000000800 */
[----:B0-----:R-:W-:-:S05]  /*0040*/  IMAD R5, R0, UR4, R5 ;  /* 0x0000000400057c24 */ /* 0x001fca000f8e0205 */
[----:B------:R-:W-:-:S13]  /*0050*/  ISETP.GT.AND P0, PT, R5, RZ, PT ;  /* 0x000000ff0500720c */ /* 0x000fda0003f04270 */
[----:B------:R-:W-:Y:S05]  /*0060*/  @P0 EXIT ;  /* 0x000000000000094d */ /* 0x000fea0003800000 */
[----:B------:R-:W0:Y:S01]  /*0070*/  LDC.64 R2, c[0x0][0x380] ;  /* 0x0000e000ff027b82 */ /* 0x000e220000000a00 */
[----:B------:R-:W1:Y:S01]  /*0080*/  LDCU.64 UR6, c[0x0][0x358] ;  /* 0x00006b00ff0677ac */ /* 0x000e620008000a00 */
[----:B0-----:R-:W-:-:S05]  /*0090*/  IMAD.WIDE R2, R5, 0x4, R2 ;  /* 0x0000000405027825 */ /* 0x001fca00078e0202 */
[----:B-1----:R0:W5:Y:S01]  /*00a0*/  LDG.E R5, desc[UR6][R2.64] ;  /* 0x0000000602057981 */ /* 0x002162000c1e1900 */
[----:B------:R-:W-:-:S05]  /*00b0*/  UMOV UR4, URZ ;  /* 0x000000ff00047c82 */ /* 0x000fca0008000000 */
.L_x_2:
        /* <DEDUP_REMOVED lines=261> */
.L_x_3:
        /* <DEDUP_REMOVED lines=15> */
.L_x_5:


//--------------------- .nv.shared.reserved.0     --------------------------
	.section	.nv.shared.reserved.0,"aw",@nobits
	.weak		__nv_reservedSMEM_offset_0_alias
	.size		__nv_reservedSMEM_offset_0_alias, 0, 64
	.other		__nv_reservedSMEM_offset_0_alias,@"STO_CUDA_RESERVED_SHARED STV_DEFAULT"
__nv_reservedSMEM_offset_0_alias:
	.zero		0
	.zero		64


//--------------------- .nv.constant0._Z4Inc2Pf   --------------------------
	.section	.nv.constant0._Z4Inc2Pf,"a",@progbits
	.sectionflags	@""
	.align	4
.nv.constant0._Z4Inc2Pf:
	.zero		904


//--------------------- .nv.constant0._Z4Inc1Pf   --------------------------
	.section	.nv.constant0._Z4Inc1Pf,"a",@progbits
	.sectionflags	@""
	.align	4
.nv.constant0._Z4Inc1Pf:
	.zero		904


//--------------------- SYMBOLS --------------------------

	.type		.nv.reservedSmem.offset0,@object
	.size		.nv.reservedSmem.offset0,0x4
